//
// Generated by NVIDIA NVVM Compiler
//
// Compiler Build ID: CL-36424714
// Cuda compilation tools, release 13.0, V13.0.88
// Based on NVVM 20.0.0
//

.version 9.0
.target sm_100
.address_size 64

	// .globl	_Z6kernalv
.extern .func  (.param .b32 func_retval0) vprintf
(
	.param .b64 vprintf_param_0,
	.param .b64 vprintf_param_1
)
;
.global .align 1 .b8 $str[34] = {72, 101, 108, 108, 111, 44, 32, 119, 111, 114, 108, 100, 32, 103, 112, 117, 32, 97, 114, 99, 104, 105, 116, 101, 99, 116, 117, 114, 101, 32, 37, 100, 10};

.visible .entry _Z6kernalv()
{
	.local .align 8 .b8 	__local_depot0[8];
	.reg .b64 	%SP;
	.reg .b64 	%SPL;
	.reg .b32 	%r<4>;
	.reg .b64 	%rd<5>;

	mov.u64 	%SPL, __local_depot0;
	cvta.local.u64 	%SP, %SPL;
	add.u64 	%rd1, %SP, 0;
	add.u64 	%rd2, %SPL, 0;
	mov.b32 	%r1, 1000;
	st.local.u32 	[%rd2], %r1;
	mov.u64 	%rd3, $str;
	cvta.global.u64 	%rd4, %rd3;
	{ // callseq 0, 0
	.param .b64 param0;
	st.param.b64 	[param0], %rd4;
	.param .b64 param1;
	st.param.b64 	[param1], %rd1;
	.param .b32 retval0;
	call.uni (retval0), 
	vprintf, 
	(
	param0, 
	param1
	);
	ld.param.b32 	%r2, [retval0];
	} // callseq 0
	ret;

}


// ===== COMPILED SASS (sm_100) =====

	.target	sm_100

	.elftype	@"ET_EXEC"


//--------------------- .note.nv.tkinfo           --------------------------
	.section	.note.nv.tkinfo,"",@"SHT_NOTE"
	.sectionflags	@"SHF_NOTE_NV_TKINFO"
	.tkinfo
        /*0018*/ 	.word	0x00000002
        /*0030*/ 	.string	""
        /*0030*/ 	.string	"ptxas"
        /*0030*/ 	.string	"Cuda compilation tools, release 13.0, V13.0.88"
        /*0030*/ 	.string	"Build cuda_13.0.r13.0/compiler.36424714_0"
        /*0030*/ 	.string	"-arch sm_100 -m 64 "



//--------------------- .note.nv.cuinfo           --------------------------
	.section	.note.nv.cuinfo,"",@"SHT_NOTE"
	.sectionflags	@"SHF_NOTE_NV_CUINFO"
        /*0018*/ 	.short	0x0002
        /*001a*/ 	.short	0x0064
        /*001c*/ 	.short	0x0082
	.zero		2


//--------------------- .nv.info                  --------------------------
	.section	.nv.info,"",@"SHT_CUDA_INFO"
	.align	4


	//----- nvinfo : EIATTR_REGCOUNT
	.align		4
        /*0000*/ 	.byte	0x04, 0x2f
        /*0002*/ 	.short	(.L_2 - .L_1)
	.align		4
.L_1:
        /*0004*/ 	.word	index@(_Z6kernalv)
        /*0008*/ 	.word	0x00000018


	//----- nvinfo : EIATTR_FRAME_SIZE
	.align		4
.L_2:
        /*000c*/ 	.byte	0x04, 0x11
        /*000e*/ 	.short	(.L_4 - .L_3)
	.align		4
.L_3:
        /*0010*/ 	.word	index@(_Z6kernalv)
        /*0014*/ 	.word	0x00000008


	//----- nvinfo : EIATTR_MIN_STACK_SIZE
	.align		4
.L_4:
        /*0018*/ 	.byte	0x04, 0x12
        /*001a*/ 	.short	(.L_6 - .L_5)
	.align		4
.L_5:
        /*001c*/ 	.word	index@(_Z6kernalv)
        /*0020*/ 	.word	0x00000008
.L_6:


//--------------------- .nv.compat                --------------------------
	.section	.nv.compat,"",@"SHT_CUDA_COMPAT_INFO"
	.align	4
        /*0000*/ 	.byte	0x02, 0x09, 0x00, 0x00, 0x02, 0x02, 0x01, 0x00, 0x02, 0x05, 0x05, 0x00, 0x03, 0x07, 0x01, 0x01
        /*0010*/ 	.byte	0x02, 0x03, 0x00, 0x00, 0x02, 0x06, 0x01, 0x00, 0x04, 0x0b, 0x08, 0x00, 0x09, 0x00, 0x00, 0x00
        /*0020*/ 	.byte	0x00, 0x00, 0x00, 0x00


//--------------------- .nv.info._Z6kernalv       --------------------------
	.section	.nv.info._Z6kernalv,"",@"SHT_CUDA_INFO"
	.sectionflags	@""
	.align	4


	//----- nvinfo : EIATTR_CUDA_API_VERSION
	.align		4
        /*0000*/ 	.byte	0x04, 0x37
        /*0002*/ 	.short	(.L_8 - .L_7)
.L_7:
        /*0004*/ 	.word	0x00000082


	//----- nvinfo : EIATTR_SPARSE_MMA_MASK
	.align		4
.L_8:
        /*0008*/ 	.byte	0x03, 0x50
        /*000a*/ 	.short	0x0000


	//----- nvinfo : EIATTR_MAXREG_COUNT
	.align		4
        /*000c*/ 	.byte	0x03, 0x1b
        /*000e*/ 	.short	0x00ff


	//----- nvinfo : EIATTR_EXTERNS
	.align		4
        /*0010*/ 	.byte	0x04, 0x0f
        /*0012*/ 	.short	(.L_10 - .L_9)


	//   ....[0]....
	.align		4
.L_9:
        /*0014*/ 	.word	index@(vprintf)


	//----- nvinfo : EIATTR_MERCURY_ISA_VERSION
	.align		4
.L_10:
        /*0018*/ 	.byte	0x03, 0x5f
        /*001a*/ 	.short	0x0101


	//----- nvinfo : EIATTR_VRC_CTA_INIT_COUNT
	.align		4
        /*001c*/ 	.byte	0x02, 0x4a
	.zero		1
	.zero		1


	//----- nvinfo : EIATTR_SYSCALL_OFFSETS
	.align		4
        /*0020*/ 	.byte	0x04, 0x46
        /*0022*/ 	.short	(.L_12 - .L_11)


	//   ....[0]....
.L_11:
        /*0024*/ 	.word	0x000000e0


	//----- nvinfo : EIATTR_EXIT_INSTR_OFFSETS
	.align		4
.L_12:
        /*0028*/ 	.byte	0x04, 0x1c
        /*002a*/ 	.short	(.L_14 - .L_13)


	//   ....[0]....
.L_13:
        /*002c*/ 	.word	0x000000f0


	//----- nvinfo : EIATTR_SW_WAR
	.align		4
.L_14:
        /*0030*/ 	.byte	0x04, 0x36
        /*0032*/ 	.short	(.L_16 - .L_15)
.L_15:
        /*0034*/ 	.word	0x00000008
.L_16:


//--------------------- .nv.callgraph             --------------------------
	.section	.nv.callgraph,"",@"SHT_CUDA_CALLGRAPH"
	.align	4
	.sectionentsize	8
	.align		4
        /*0000*/ 	.word	0x00000000
	.align		4
        /*0004*/ 	.word	0xffffffff
	.align		4
        /*0008*/ 	.word	index@(_Z6kernalv)
	.align		4
        /*000c*/ 	.word	index@(vprintf)
	.align		4
        /*0010*/ 	.word	0x00000000
	.align		4
        /*0014*/ 	.word	0xfffffffe
	.align		4
        /*0018*/ 	.word	0x00000000
	.align		4
        /*001c*/ 	.word	0xfffffffd
	.align		4
        /*0020*/ 	.word	0x00000000
	.align		4
        /*0024*/ 	.word	0xfffffffc


//--------------------- .nv.constant4             --------------------------
	.section	.nv.constant4,"a",@progbits
	.align	8
	.align		8
.nv.constant4:
        /*0000*/ 	.dword	vprintf
	.align		8
        /*0008*/ 	.dword	$str


//--------------------- .text._Z6kernalv          --------------------------
	.section	.text._Z6kernalv,"ax",@progbits
	.align	128
        .global         _Z6kernalv
        .type           _Z6kernalv,@function
        .size           _Z6kernalv,(.L_x_2 - _Z6kernalv)
        .other          _Z6kernalv,@"STO_CUDA_ENTRY STV_DEFAULT"
_Z6kernalv:
.text._Z6kernalv:
[----:B------:R-:W0:Y:S02]  /*0000*/  LDC R1, c[0x0][0x37c] ;  /* 0x0000df00ff017b82 */ /* 0x000e240000000800 */
[----:B0-----:R-:W-:Y:S01]  /*0010*/  VIADD R1, R1, 0xfffffff8 ;  /* 0xfffffff801017836 */ /* 0x001fe20000000000 */
[----:B------:R-:W-:Y:S01]  /*0020*/  MOV R0, 0x0 ;  /* 0x0000000000007802 */ /* 0x000fe20000000f00 */
[----:B------:R-:W-:Y:S01]  /*0030*/  IMAD.MOV.U32 R8, RZ, RZ, 0x3e8 ;  /* 0x000003e8ff087424 */ /* 0x000fe200078e00ff */
[----:B------:R-:W0:Y:S03]  /*0040*/  LDCU UR4, c[0x0][0x2f8] ;  /* 0x00005f00ff0477ac */ /* 0x000e260008000800 */
[----:B------:R1:W2:Y:S01]  /*0050*/  LDC.64 R2, c[0x4][R0] ;  /* 0x0100000000027b82 */ /* 0x0002a20000000a00 */
[----:B------:R1:W-:Y:S01]  /*0060*/  STL [R1], R8 ;  /* 0x0000000801007387 */ /* 0x0003e20000100800 */
[----:B------:R-:W3:Y:S01]  /*0070*/  LDCU.64 UR6, c[0x4][0x8] ;  /* 0x01000100ff0677ac */ /* 0x000ee20008000a00 */
[----:B------:R-:W4:Y:S01]  /*0080*/  LDCU UR5, c[0x0][0x2fc] ;  /* 0x00005f80ff0577ac */ /* 0x000f220008000800 */
[----:B0-----:R-:W-:-:S02]  /*0090*/  IADD3 R6, P0, PT, R1, UR4, RZ ;  /* 0x0000000401067c10 */ /* 0x001fc4000ff1e0ff */
[----:B---3--:R-:W-:Y:S01]  /*00a0*/  MOV R4, UR6 ;  /* 0x0000000600047c02 */ /* 0x008fe20008000f00 */
[----:B------:R-:W-:Y:S01]  /*00b0*/  IMAD.U32 R5, RZ, RZ, UR7 ;  /* 0x00000007ff057e24 */ /* 0x000fe2000f8e00ff */
[----:B-1--4-:R-:W-:-:S09]  /*00c0*/  IADD3.X R7, PT, PT, RZ, UR5, RZ, P0, !PT ;  /* 0x00000005ff077c10 */ /* 0x012fd200087fe4ff */
[----:B------:R-:W-:-:S07]  /*00d0*/  LEPC R20, `(.L_x_0) ;  /* 0x000000001014794e */ /* 0x000fce0000000000 */
[----:B--2---:R-:W-:Y:S05]  /*00e0*/  CALL.ABS.NOINC R2 ;  /* 0x0000000002007343 */ /* 0x004fea0003c00000 */
.L_x_0:
[----:B------:R-:W-:Y:S05]  /*00f0*/  EXIT ;  /* 0x000000000000794d */ /* 0x000fea0003800000 */
.L_x_1:
[----:B------:R-:W-:-:S00]  /*0100*/  BRA `(.L_x_1) ;  /* 0xfffffffc00fc7947 */ /* 0x000fc0000383ffff */
[----:B------:R-:W-:-:S00]  /*0110*/  NOP ;  /* 0x0000000000007918 */ /* 0x000fc00000000000 */
        /* <DEDUP_REMOVED lines=14> */
.L_x_2:


//--------------------- .nv.global.init           --------------------------
	.section	.nv.global.init,"aw",@progbits
.nv.global.init:
	.type		$str,@object
	.size		$str,(.L_0 - $str)
$str:
        /*0000*/ 	.byte	0x48, 0x65, 0x6c, 0x6c, 0x6f, 0x2c, 0x20, 0x77, 0x6f, 0x72, 0x6c, 0x64, 0x20, 0x67, 0x70, 0x75
        /*0010*/ 	.byte	0x20, 0x61, 0x72, 0x63, 0x68, 0x69, 0x74, 0x65, 0x63, 0x74, 0x75, 0x72, 0x65, 0x20, 0x25, 0x64
        /*0020*/ 	.byte	0x0a, 0x00
.L_0:


//--------------------- .nv.shared.reserved.0     --------------------------
	.section	.nv.shared.reserved.0,"aw",@nobits
	.weak		__nv_reservedSMEM_offset_0_alias
	.size		__nv_reservedSMEM_offset_0_alias, 0, 64
	.other		__nv_reservedSMEM_offset_0_alias,@"STO_CUDA_RESERVED_SHARED STV_DEFAULT"
__nv_reservedSMEM_offset_0_alias:
	.zero		0
	.zero		64


//--------------------- .nv.constant0._Z6kernalv  --------------------------
	.section	.nv.constant0._Z6kernalv,"a",@progbits
	.sectionflags	@""
	.align	4
.nv.constant0._Z6kernalv:
	.zero		896


//--------------------- SYMBOLS --------------------------

	.type		.nv.reservedSmem.offset0,@object
	.size		.nv.reservedSmem.offset0,0x4
	.type		vprintf,@function
